	.headerflags	@"EF_CUDA_TEXMODE_UNIFIED EF_CUDA_64BIT_ADDRESS EF_CUDA_ACCELERATORS EF_CUDA_SM90 EF_CUDA_VIRTUAL_SM(EF_CUDA_SM90)"
	.elftype	@"ET_EXEC"


//--------------------- .nv.info                  --------------------------
	.section	.nv.info,"",@"SHT_CUDA_INFO"
	.align	4


	//----- nvinfo : EIATTR_REGCOUNT
	.align		4
        /*0000*/ 	.byte	0x04, 0x2f
        /*0002*/ 	.short	(.L_1 - .L_0)
	.align		4
.L_0:
        /*0004*/ 	.word	index@(triton_poi_fused__native_batch_norm_legit_no_training_convolution_relu_7)
        /*0008*/ 	.word	0x0000001e


	//----- nvinfo : EIATTR_MIN_STACK_SIZE
	.align		4
.L_1:
        /*000c*/ 	.byte	0x04, 0x12
        /*000e*/ 	.short	(.L_3 - .L_2)
	.align		4
.L_2:
        /*0010*/ 	.word	index@(triton_poi_fused__native_batch_norm_legit_no_training_convolution_relu_7)
        /*0014*/ 	.word	0x00000000


	//----- nvinfo : EIATTR_FRAME_SIZE
	.align		4
.L_3:
        /*0018*/ 	.byte	0x04, 0x11
        /*001a*/ 	.short	(.L_5 - .L_4)
	.align		4
.L_4:
        /*001c*/ 	.word	index@(triton_poi_fused__native_batch_norm_legit_no_training_convolution_relu_7)
        /*0020*/ 	.word	0x00000000


	//----- nvinfo : EIATTR_MIN_STACK_SIZE
	.align		4
.L_5:
        /*0024*/ 	.byte	0x04, 0x12
        /*0026*/ 	.short	(.L_7 - .L_6)
	.align		4
.L_6:
        /*0028*/ 	.word	index@(triton_poi_fused__native_batch_norm_legit_no_training_convolution_relu_7)
        /*002c*/ 	.word	0x00000000
.L_7:


//--------------------- .nv.info.triton_poi_fused__native_batch_norm_legit_no_training_convolution_relu_7 --------------------------
	.section	.nv.info.triton_poi_fused__native_batch_norm_legit_no_training_convolution_relu_7,"",@"SHT_CUDA_INFO"
	.sectionflags	@""
	.align	4


	//----- nvinfo : EIATTR_CUDA_API_VERSION
	.align		4
        /*0000*/ 	.byte	0x04, 0x37
        /*0002*/ 	.short	(.L_9 - .L_8)
.L_8:
        /*0004*/ 	.word	0x0000007c


	//----- nvinfo : EIATTR_KPARAM_INFO
	.align		4
.L_9:
        /*0008*/ 	.byte	0x04, 0x17
        /*000a*/ 	.short	(.L_11 - .L_10)
.L_10:
        /*000c*/ 	.word	0x00000000
        /*0010*/ 	.short	0x0003
        /*0012*/ 	.short	0x0014
        /*0014*/ 	.byte	0x00, 0xf0, 0x11, 0x00


	//----- nvinfo : EIATTR_KPARAM_INFO
	.align		4
.L_11:
        /*0018*/ 	.byte	0x04, 0x17
        /*001a*/ 	.short	(.L_13 - .L_12)
.L_12:
        /*001c*/ 	.word	0x00000000
        /*0020*/ 	.short	0x0002
        /*0022*/ 	.short	0x0010
        /*0024*/ 	.byte	0x00, 0xf0, 0x11, 0x00


	//----- nvinfo : EIATTR_KPARAM_INFO
	.align		4
.L_13:
        /*0028*/ 	.byte	0x04, 0x17
        /*002a*/ 	.short	(.L_15 - .L_14)
.L_14:
        /*002c*/ 	.word	0x00000000
        /*0030*/ 	.short	0x0001
        /*0032*/ 	.short	0x0008
        /*0034*/ 	.byte	0x00, 0xf4, 0x21, 0x00


	//----- nvinfo : EIATTR_KPARAM_INFO
	.align		4
.L_15:
        /*0038*/ 	.byte	0x04, 0x17
        /*003a*/ 	.short	(.L_17 - .L_16)
.L_16:
        /*003c*/ 	.word	0x00000000
        /*0040*/ 	.short	0x0000
        /*0042*/ 	.short	0x0000
        /*0044*/ 	.byte	0x00, 0xf4, 0x21, 0x00


	//----- nvinfo : EIATTR_SPARSE_MMA_MASK
	.align		4
.L_17:
        /*0048*/ 	.byte	0x03, 0x50
        /*004a*/ 	.short	0x0000


	//----- nvinfo : EIATTR_MAXREG_COUNT
	.align		4
        /*004c*/ 	.byte	0x03, 0x1b
        /*004e*/ 	.short	0x00ff


	//----- nvinfo : EIATTR_EXIT_INSTR_OFFSETS
	.align		4
        /*0050*/ 	.byte	0x04, 0x1c
        /*0052*/ 	.short	(.L_19 - .L_18)


	//   ....[0]....
.L_18:
        /*0054*/ 	.word	0x000005f0


	//   ....[1]....
        /*0058*/ 	.word	0x00000640


	//----- nvinfo : EIATTR_REQNTID
	.align		4
.L_19:
        /*005c*/ 	.byte	0x04, 0x10
        /*005e*/ 	.short	(.L_21 - .L_20)
.L_20:
        /*0060*/ 	.word	0x00000080
        /*0064*/ 	.word	0x00000001
        /*0068*/ 	.word	0x00000001


	//----- nvinfo : EIATTR_CBANK_PARAM_SIZE
	.align		4
.L_21:
        /*006c*/ 	.byte	0x03, 0x19
        /*006e*/ 	.short	0x0018


	//----- nvinfo : EIATTR_PARAM_CBANK
	.align		4
        /*0070*/ 	.byte	0x04, 0x0a
        /*0072*/ 	.short	(.L_23 - .L_22)
	.align		4
.L_22:
        /*0074*/ 	.word	index@(.nv.constant0.triton_poi_fused__native_batch_norm_legit_no_training_convolution_relu_7)
        /*0078*/ 	.short	0x0210
        /*007a*/ 	.short	0x0018


	//----- nvinfo : EIATTR_SW_WAR
	.align		4
.L_23:
        /*007c*/ 	.byte	0x04, 0x36
        /*007e*/ 	.short	(.L_25 - .L_24)
.L_24:
        /*0080*/ 	.word	0x00000008
.L_25:


//--------------------- .nv.callgraph             --------------------------
	.section	.nv.callgraph,"",@"SHT_CUDA_CALLGRAPH"
	.align	4
	.sectionentsize	8
	.align		4
        /*0000*/ 	.word	0x00000000
	.align		4
        /*0004*/ 	.word	0xffffffff
	.align		4
        /*0008*/ 	.word	0x00000000
	.align		4
        /*000c*/ 	.word	0xfffffffe
	.align		4
        /*0010*/ 	.word	0x00000000
	.align		4
        /*0014*/ 	.word	0xfffffffd
	.align		4
        /*0018*/ 	.word	0x00000000
	.align		4
        /*001c*/ 	.word	0xfffffffc


//--------------------- .text.triton_poi_fused__native_batch_norm_legit_no_training_convolution_relu_7 --------------------------
	.section	.text.triton_poi_fused__native_batch_norm_legit_no_training_convolution_relu_7,"ax",@progbits
	.sectionflags	@"SHF_BARRIERS=1"
	.align	128
        .global         triton_poi_fused__native_batch_norm_legit_no_training_convolution_relu_7
        .type           triton_poi_fused__native_batch_norm_legit_no_training_convolution_relu_7,@function
        .size           triton_poi_fused__native_batch_norm_legit_no_training_convolution_relu_7,(.L_x_1 - triton_poi_fused__native_batch_norm_legit_no_training_convolution_relu_7)
        .other          triton_poi_fused__native_batch_norm_legit_no_training_convolution_relu_7,@"STO_CUDA_ENTRY STV_DEFAULT"
triton_poi_fused__native_batch_norm_legit_no_training_convolution_relu_7:
.text.triton_poi_fused__native_batch_norm_legit_no_training_convolution_relu_7:
[----:B------:R-:W0:Y:S01]  /*0000*/  LDC R1, c[0x0][0x28] ;  /* 0x00000a00ff017b82 */ /* 0x000e220000000800 */
[----:B------:R-:W1:Y:S07]  /*0010*/  S2R R0, SR_CTAID.X ;  /* 0x0000000000007919 */ /* 0x000e6e0000002500 */
[----:B------:R-:W2:Y:S01]  /*0020*/  LDC.64 R14, c[0x0][0x210] ;  /* 0x00008400ff0e7b82 */ /* 0x000ea20000000a00 */
[----:B------:R-:W-:Y:S01]  /*0030*/  IMAD.MOV.U32 R19, RZ, RZ, RZ ;  /* 0x000000ffff137224 */ /* 0x000fe200078e00ff */
[----:B------:R-:W-:Y:S01]  /*0040*/  ULDC.64 UR6, c[0x0][0x208] ;  /* 0x0000820000067ab9 */ /* 0x000fe20000000a00 */
[----:B------:R-:W3:Y:S01]  /*0050*/  S2R R21, SR_TID.X ;  /* 0x0000000000157919 */ /* 0x000ee20000002100 */
[----:B------:R-:W4:Y:S01]  /*0060*/  S2R R18, SR_CTAID.Y ;  /* 0x0000000000127919 */ /* 0x000f220000002600 */
[----:B------:R-:W-:-:S02]  /*0070*/  IMAD.MOV.U32 R20, RZ, RZ, RZ ;  /* 0x000000ffff147224 */ /* 0x000fc400078e00ff */
[----:B-1----:R-:W-:Y:S01]  /*0080*/  IMAD.SHL.U32 R0, R0, 0x10, RZ ;  /* 0x0000001000007824 */ /* 0x002fe200078e00ff */
[----:B---3--:R-:W-:-:S04]  /*0090*/  SHF.R.U32.HI R17, RZ, 0x4, R21 ;  /* 0x00000004ff117819 */ /* 0x008fc80000011615 */
[----:B------:R-:W-:Y:S01]  /*00a0*/  LOP3.LUT R6, R0, 0xf, R21, 0xf8, !PT ;  /* 0x0000000f00067812 */ /* 0x000fe200078ef815 */
[----:B----4-:R-:W-:Y:S01]  /*00b0*/  IMAD.SHL.U32 R16, R18, 0x40, RZ ;  /* 0x0000004012107824 */ /* 0x010fe200078e00ff */
[----:B------:R-:W-:Y:S02]  /*00c0*/  SGXT.U32 R17, R17, 0x3 ;  /* 0x000000031111781a */ /* 0x000fe40000000000 */
[----:B------:R-:W-:Y:S02]  /*00d0*/  ISETP.GE.AND P0, PT, R6, 0x9, PT ;  /* 0x000000090600780c */ /* 0x000fe40003f06270 */
[----:B------:R-:W-:Y:S02]  /*00e0*/  LOP3.LUT R2, R16, R17, RZ, 0xfc, !PT ;  /* 0x0000001110027212 */ /* 0x000fe400078efcff */
[----:B------:R-:W-:Y:S02]  /*00f0*/  LOP3.LUT R3, R16, 0x8, R17, 0xfe, !PT ;  /* 0x0000000810037812 */ /* 0x000fe400078efe11 */
[----:B------:R-:W-:Y:S01]  /*0100*/  LOP3.LUT R4, R16, 0x10, R17, 0xfe, !PT ;  /* 0x0000001010047812 */ /* 0x000fe200078efe11 */
[--C-:B------:R-:W-:Y:S01]  /*0110*/  IMAD R27, R2, 0x9, R6.reuse ;  /* 0x00000009021b7824 */ /* 0x100fe200078e0206 */
[----:B------:R-:W-:Y:S01]  /*0120*/  LOP3.LUT R7, R16, 0x18, R17, 0xfe, !PT ;  /* 0x0000001810077812 */ /* 0x000fe200078efe11 */
[--C-:B------:R-:W-:Y:S01]  /*0130*/  IMAD R3, R3, 0x9, R6.reuse ;  /* 0x0000000903037824 */ /* 0x100fe200078e0206 */
[----:B------:R-:W-:Y:S01]  /*0140*/  LOP3.LUT R9, R16, 0x20, R17, 0xfe, !PT ;  /* 0x0000002010097812 */ /* 0x000fe200078efe11 */
[--C-:B------:R-:W-:Y:S01]  /*0150*/  IMAD R5, R4, 0x9, R6.reuse ;  /* 0x0000000904057824 */ /* 0x100fe200078e0206 */
[----:B------:R-:W-:Y:S01]  /*0160*/  LOP3.LUT R11, R16, 0x28, R17, 0xfe, !PT ;  /* 0x00000028100b7812 */ /* 0x000fe200078efe11 */
[----:B------:R-:W-:Y:S01]  /*0170*/  IMAD R7, R7, 0x9, R6 ;  /* 0x0000000907077824 */ /* 0x000fe200078e0206 */
[----:B------:R-:W-:Y:S01]  /*0180*/  LOP3.LUT R13, R16, 0x30, R17, 0xfe, !PT ;  /* 0x00000030100d7812 */ /* 0x000fe200078efe11 */
[----:B--2---:R-:W-:Y:S01]  /*0190*/  IMAD.WIDE R26, R27, 0x4, R14 ;  /* 0x000000041b1a7825 */ /* 0x004fe200078e020e */
[----:B------:R-:W-:-:S03]  /*01a0*/  LOP3.LUT R23, R16, 0x38, R17, 0xfe, !PT ;  /* 0x0000003810177812 */ /* 0x000fc600078efe11 */
[--C-:B------:R-:W-:Y:S01]  /*01b0*/  IMAD R9, R9, 0x9, R6.reuse ;  /* 0x0000000909097824 */ /* 0x100fe200078e0206 */
[----:B------:R1:W2:Y:S01]  /*01c0*/  @!P0 LDG.E.EL R19, desc[UR6][R26.64] ;  /* 0x000000061a138981 */ /* 0x0002a2000c2e1900 */
[--C-:B------:R-:W-:Y:S02]  /*01d0*/  IMAD R11, R11, 0x9, R6.reuse ;  /* 0x000000090b0b7824 */ /* 0x100fe400078e0206 */
[--C-:B------:R-:W-:Y:S02]  /*01e0*/  IMAD R13, R13, 0x9, R6.reuse ;  /* 0x000000090d0d7824 */ /* 0x100fe400078e0206 */
[----:B------:R-:W-:Y:S02]  /*01f0*/  IMAD R23, R23, 0x9, R6 ;  /* 0x0000000917177824 */ /* 0x000fe400078e0206 */
[----:B------:R-:W-:Y:S01]  /*0200*/  IMAD.WIDE R2, R3, 0x4, R14 ;  /* 0x0000000403027825 */ /* 0x000fe200078e020e */
[----:B------:R-:W-:-:S03]  /*0210*/  CS2R R24, SRZ ;  /* 0x0000000000187805 */ /* 0x000fc6000001ff00 */
[--C-:B------:R-:W-:Y:S01]  /*0220*/  IMAD.WIDE R4, R5, 0x4, R14.reuse ;  /* 0x0000000405047825 */ /* 0x100fe200078e020e */
[----:B-1----:R-:W-:Y:S01]  /*0230*/  CS2R R26, SRZ ;  /* 0x00000000001a7805 */ /* 0x002fe2000001ff00 */
[----:B------:R1:W3:Y:S02]  /*0240*/  @!P0 LDG.E.EL R20, desc[UR6][R2.64] ;  /* 0x0000000602148981 */ /* 0x0002e4000c2e1900 */
[----:B------:R-:W-:-:S04]  /*0250*/  IMAD.WIDE R6, R7, 0x4, R14 ;  /* 0x0000000407067825 */ /* 0x000fc800078e020e */
[--C-:B------:R-:W-:Y:S01]  /*0260*/  IMAD.WIDE R8, R9, 0x4, R14.reuse ;  /* 0x0000000409087825 */ /* 0x100fe200078e020e */
[----:B------:R-:W4:Y:S03]  /*0270*/  @!P0 LDG.E.EL R24, desc[UR6][R6.64] ;  /* 0x0000000606188981 */ /* 0x000f26000c2e1900 */
[----:B------:R-:W-:-:S04]  /*0280*/  IMAD.WIDE R10, R11, 0x4, R14 ;  /* 0x000000040b0a7825 */ /* 0x000fc800078e020e */
[--C-:B------:R-:W-:Y:S01]  /*0290*/  IMAD.WIDE R12, R13, 0x4, R14.reuse ;  /* 0x000000040d0c7825 */ /* 0x100fe200078e020e */
[----:B------:R-:W5:Y:S03]  /*02a0*/  @!P0 LDG.E.EL R25, desc[UR6][R10.64] ;  /* 0x000000060a198981 */ /* 0x000f66000c2e1900 */
[----:B------:R-:W-:Y:S01]  /*02b0*/  IMAD.WIDE R14, R23, 0x4, R14 ;  /* 0x00000004170e7825 */ /* 0x000fe200078e020e */
[----:B------:R1:W5:Y:S03]  /*02c0*/  @!P0 LDG.E.EL R27, desc[UR6][R12.64] ;  /* 0x000000060c1b8981 */ /* 0x000366000c2e1900 */
[----:B------:R-:W-:Y:S01]  /*02d0*/  IMAD.MOV.U32 R22, RZ, RZ, RZ ;  /* 0x000000ffff167224 */ /* 0x000fe200078e00ff */
[----:B------:R-:W5:Y:S01]  /*02e0*/  @!P0 LDG.E.EL R26, desc[UR6][R14.64] ;  /* 0x000000060e1a8981 */ /* 0x000f62000c2e1900 */
[----:B------:R-:W-:-:S04]  /*02f0*/  IMAD.MOV.U32 R23, RZ, RZ, RZ ;  /* 0x000000ffff177224 */ /* 0x000fc800078e00ff */
[----:B------:R-:W5:Y:S04]  /*0300*/  @!P0 LDG.E.EL R22, desc[UR6][R4.64] ;  /* 0x0000000604168981 */ /* 0x000f68000c2e1900 */
[----:B------:R1:W5:Y:S01]  /*0310*/  @!P0 LDG.E.EL R23, desc[UR6][R8.64] ;  /* 0x0000000608178981 */ /* 0x000362000c2e1900 */
[----:B------:R-:W1:Y:S02]  /*0320*/  S2UR UR5, SR_CgaCtaId ;  /* 0x00000000000579c3 */ /* 0x000e640000008800 */
[----:B-1----:R-:W-:Y:S01]  /*0330*/  IMAD.SHL.U32 R2, R21, 0x40, RZ ;  /* 0x0000004015027824 */ /* 0x002fe200078e00ff */
[----:B------:R-:W-:-:S04]  /*0340*/  UMOV UR4, 0x400 ;  /* 0x0000040000047882 */ /* 0x000fc80000000000 */
[----:B------:R-:W-:-:S04]  /*0350*/  LOP3.LUT R2, R2, 0x3c0, RZ, 0xc0, !PT ;  /* 0x000003c002027812 */ /* 0x000fc800078ec0ff */
[----:B------:R-:W-:-:S04]  /*0360*/  LOP3.LUT R3, R2, R17, RZ, 0xfc, !PT ;  /* 0x0000001102037212 */ /* 0x000fc800078efcff */
[----:B------:R-:W-:Y:S01]  /*0370*/  LEA.HI R3, R2, R3, RZ, 0x1c ;  /* 0x0000000302037211 */ /* 0x000fe200078fe0ff */
[----:B0-----:R-:W-:-:S06]  /*0380*/  UPRMT UR4, UR5, 0x654, UR4 ;  /* 0x0000065405047896 */ /* 0x001fcc0008000004 */
[----:B------:R-:W-:Y:S02]  /*0390*/  LEA R12, R3, UR4, 0x2 ;  /* 0x00000004030c7c11 */ /* 0x000fe4000f8e10ff */
[----:B------:R-:W-:Y:S01]  /*03a0*/  SHF.R.U32.HI R2, RZ, 0x2, R21 ;  /* 0x00000002ff027819 */ /* 0x000fe20000011615 */
[----:B------:R-:W-:-:S03]  /*03b0*/  IMAD.SHL.U32 R21, R21, 0x4, RZ ;  /* 0x0000000415157824 */ /* 0x000fc600078e00ff */
[----:B------:R-:W-:Y:S02]  /*03c0*/  LOP3.LUT R3, R2, 0x1c, RZ, 0xc0, !PT ;  /* 0x0000001c02037812 */ /* 0x000fe400078ec0ff */
[----:B------:R-:W-:-:S05]  /*03d0*/  LOP3.LUT R8, R21, 0x1fc, RZ, 0xc0, !PT ;  /* 0x000001fc15087812 */ /* 0x000fca00078ec0ff */
[----:B------:R-:W-:-:S05]  /*03e0*/  IMAD.IADD R3, R8, 0x1, R3 ;  /* 0x0000000108037824 */ /* 0x000fca00078e0203 */
[----:B------:R-:W-:Y:S02]  /*03f0*/  LEA R4, R3, UR4, 0x2 ;  /* 0x0000000403047c11 */ /* 0x000fe4000f8e10ff */
[----:B------:R-:W-:Y:S02]  /*0400*/  SHF.R.S32.HI R3, RZ, 0x19, R18 ;  /* 0x00000019ff037819 */ /* 0x000fe40000011412 */
[----:B------:R-:W-:Y:S02]  /*0410*/  LOP3.LUT R16, R16, 0x3c, R21, 0xf8, !PT ;  /* 0x0000003c10107812 */ /* 0x000fe400078ef815 */
[----:B------:R-:W-:-:S04]  /*0420*/  SGXT R3, R3, 0x1 ;  /* 0x000000010303781a */ /* 0x000fc80000000200 */
[----:B------:R-:W-:Y:S02]  /*0430*/  LEA.HI R9, R3, R16, RZ, 0x5 ;  /* 0x0000001003097211 */ /* 0x000fe400078f28ff */
[----:B------:R-:W0:Y:S02]  /*0440*/  LDC.64 R2, c[0x0][0x218] ;  /* 0x00008600ff027b82 */ /* 0x000e240000000a00 */
[----:B------:R-:W-:Y:S02]  /*0450*/  LOP3.LUT R11, R9, 0xffffffe0, RZ, 0xc0, !PT ;  /* 0xffffffe0090b7812 */ /* 0x000fe400078ec0ff */
[----:B------:R-:W-:Y:S02]  /*0460*/  SHF.R.S32.HI R10, RZ, 0x5, R9 ;  /* 0x00000005ff0a7819 */ /* 0x000fe40000011409 */
[----:B------:R-:W-:Y:S01]  /*0470*/  LOP3.LUT R9, R0, R17, RZ, 0xfc, !PT ;  /* 0x0000001100097212 */ /* 0x000fe200078efcff */
[----:B------:R-:W-:Y:S01]  /*0480*/  IMAD.IADD R11, R16, 0x1, -R11 ;  /* 0x00000001100b7824 */ /* 0x000fe200078e0a0b */
[----:B------:R-:W-:-:S02]  /*0490*/  LOP3.LUT R0, R0, 0x8, R17, 0xfe, !PT ;  /* 0x0000000800007812 */ /* 0x000fc400078efe11 */
[----:B------:R-:W-:Y:S01]  /*04a0*/  ISETP.GE.AND P1, PT, R9, 0x9, PT ;  /* 0x000000090900780c */ /* 0x000fe20003f26270 */
[----:B------:R-:W-:Y:S01]  /*04b0*/  IMAD R10, R10, 0x120, R11 ;  /* 0x000001200a0a7824 */ /* 0x000fe200078e020b */
[----:B------:R-:W-:-:S03]  /*04c0*/  ISETP.GE.AND P0, PT, R0, 0x9, PT ;  /* 0x000000090000780c */ /* 0x000fc60003f06270 */
[----:B------:R-:W-:Y:S01]  /*04d0*/  IMAD R9, R9, 0x20, R10 ;  /* 0x0000002009097824 */ /* 0x000fe200078e020a */
[----:B--2---:R-:W-:Y:S04]  /*04e0*/  STS [R12], R19 ;  /* 0x000000130c007388 */ /* 0x004fe80000000800 */
[----:B---3--:R-:W-:Y:S04]  /*04f0*/  STS [R12+0x20], R20 ;  /* 0x000020140c007388 */ /* 0x008fe80000000800 */
[----:B----4-:R-:W-:Y:S04]  /*0500*/  STS [R12+0x60], R24 ;  /* 0x000060180c007388 */ /* 0x010fe80000000800 */
[----:B-----5:R-:W-:Y:S04]  /*0510*/  STS [R12+0xa0], R25 ;  /* 0x0000a0190c007388 */ /* 0x020fe80000000800 */
[----:B------:R-:W-:Y:S04]  /*0520*/  STS [R12+0xc0], R27 ;  /* 0x0000c01b0c007388 */ /* 0x000fe80000000800 */
[----:B------:R-:W-:Y:S04]  /*0530*/  STS [R12+0xe0], R26 ;  /* 0x0000e01a0c007388 */ /* 0x000fe80000000800 */
[----:B------:R-:W-:Y:S04]  /*0540*/  STS [R12+0x40], R22 ;  /* 0x000040160c007388 */ /* 0x000fe80000000800 */
[----:B------:R1:W-:Y:S01]  /*0550*/  STS [R12+0x80], R23 ;  /* 0x000080170c007388 */ /* 0x0003e20000000800 */
[----:B------:R-:W-:Y:S06]  /*0560*/  BAR.SYNC.DEFER_BLOCKING 0x0 ;  /* 0x0000000000007b1d */ /* 0x000fec0000010000 */
[----:B------:R-:W2:Y:S01]  /*0570*/  LDS.128 R4, [R4] ;  /* 0x0000000004047984 */ /* 0x000ea20000000c00 */
[----:B-1----:R-:W-:-:S04]  /*0580*/  LOP3.LUT R12, R8, 0x200, RZ, 0xfc, !PT ;  /* 0x00000200080c7812 */ /* 0x002fc800078efcff */
[----:B------:R-:W-:-:S04]  /*0590*/  SHF.R.U32.HI R12, RZ, 0x4, R12 ;  /* 0x00000004ff0c7819 */ /* 0x000fc8000001160c */
[----:B------:R-:W-:-:S05]  /*05a0*/  LOP3.LUT R11, R12, 0x3c, RZ, 0xc0, !PT ;  /* 0x0000003c0c0b7812 */ /* 0x000fca00078ec0ff */
[----:B------:R-:W-:Y:S02]  /*05b0*/  IMAD.IADD R11, R8, 0x1, R11 ;  /* 0x00000001080b7824 */ /* 0x000fe400078e020b */
[----:B0-----:R-:W-:-:S03]  /*05c0*/  IMAD.WIDE R8, R9, 0x4, R2 ;  /* 0x0000000409087825 */ /* 0x001fc600078e0202 */
[----:B------:R-:W-:Y:S02]  /*05d0*/  LEA R11, R11, UR4, 0x2 ;  /* 0x000000040b0b7c11 */ /* 0x000fe4000f8e10ff */
[----:B--2---:R0:W-:Y:S02]  /*05e0*/  @!P1 STG.E.128 desc[UR6][R8.64], R4 ;  /* 0x0000000408009986 */ /* 0x0041e4000c101d06 */
[----:B0-----:R-:W-:Y:S05]  /*05f0*/  @P0 EXIT ;  /* 0x000000000000094d */ /* 0x001fea0003800000 */
[----:B------:R-:W1:Y:S01]  /*0600*/  LDS.128 R12, [R11+0x800] ;  /* 0x000800000b0c7984 */ /* 0x000e620000000c00 */
[----:B0-----:R-:W-:-:S04]  /*0610*/  IMAD R5, R0, 0x20, R10 ;  /* 0x0000002000057824 */ /* 0x001fc800078e020a */
[----:B------:R-:W-:-:S05]  /*0620*/  IMAD.WIDE R2, R5, 0x4, R2 ;  /* 0x0000000405027825 */ /* 0x000fca00078e0202 */
[----:B-1----:R-:W-:Y:S01]  /*0630*/  STG.E.128 desc[UR6][R2.64], R12 ;  /* 0x0000000c02007986 */ /* 0x002fe2000c101d06 */
[----:B------:R-:W-:Y:S05]  /*0640*/  EXIT ;  /* 0x000000000000794d */ /* 0x000fea0003800000 */
.L_x_0:
[----:B------:R-:W-:-:S00]  /*0650*/  BRA `(.L_x_0) ;  /* 0xfffffffc00fc7947 */ /* 0x000fc0000383ffff */
[----:B------:R-:W-:-:S00]  /*0660*/  NOP ;  /* 0x0000000000007918 */ /* 0x000fc00000000000 */
        /* <DEDUP_REMOVED lines=9> */
.L_x_1:


//--------------------- .nv.shared.triton_poi_fused__native_batch_norm_legit_no_training_convolution_relu_7 --------------------------
	.section	.nv.shared.triton_poi_fused__native_batch_norm_legit_no_training_convolution_relu_7,"aw",@nobits
	.sectionflags	@""
	.align	16
	.zero		1024


//--------------------- .nv.constant0.triton_poi_fused__native_batch_norm_legit_no_training_convolution_relu_7 --------------------------
	.section	.nv.constant0.triton_poi_fused__native_batch_norm_legit_no_training_convolution_relu_7,"a",@progbits
	.sectionflags	@""
	.align	4
.nv.constant0.triton_poi_fused__native_batch_norm_legit_no_training_convolution_relu_7:
	.zero		552
